//
// Generated by NVIDIA NVVM Compiler
//
// Compiler Build ID: CL-36424714
// Cuda compilation tools, release 13.0, V13.0.88
// Based on NVVM 20.0.0
//

.version 9.0
.target sm_100
.address_size 64

	// .globl	_Z9ScaleDownPff

.visible .entry _Z9ScaleDownPff(
	.param .u64 .ptr .align 1 _Z9ScaleDownPff_param_0,
	.param .f32 _Z9ScaleDownPff_param_1
)
{


	ret;

}


// ===== COMPILED SASS (sm_100) =====

	.target	sm_100

	.elftype	@"ET_EXEC"


//--------------------- .note.nv.tkinfo           --------------------------
	.section	.note.nv.tkinfo,"",@"SHT_NOTE"
	.sectionflags	@"SHF_NOTE_NV_TKINFO"
	.tkinfo
        /*0018*/ 	.word	0x00000002
        /*0030*/ 	.string	""
        /*0030*/ 	.string	"ptxas"
        /*0030*/ 	.string	"Cuda compilation tools, release 13.0, V13.0.88"
        /*0030*/ 	.string	"Build cuda_13.0.r13.0/compiler.36424714_0"
        /*0030*/ 	.string	"-arch sm_100 -m 64 "



//--------------------- .note.nv.cuinfo           --------------------------
	.section	.note.nv.cuinfo,"",@"SHT_NOTE"
	.sectionflags	@"SHF_NOTE_NV_CUINFO"
        /*0018*/ 	.short	0x0002
        /*001a*/ 	.short	0x0064
        /*001c*/ 	.short	0x0082
	.zero		2


//--------------------- .nv.info                  --------------------------
	.section	.nv.info,"",@"SHT_CUDA_INFO"
	.align	4


	//----- nvinfo : EIATTR_REGCOUNT
	.align		4
        /*0000*/ 	.byte	0x04, 0x2f
        /*0002*/ 	.short	(.L_1 - .L_0)
	.align		4
.L_0:
        /*0004*/ 	.word	index@(_Z9ScaleDownPff)
        /*0008*/ 	.word	0x00000004


	//----- nvinfo : EIATTR_FRAME_SIZE
	.align		4
.L_1:
        /*000c*/ 	.byte	0x04, 0x11
        /*000e*/ 	.short	(.L_3 - .L_2)
	.align		4
.L_2:
        /*0010*/ 	.word	index@(_Z9ScaleDownPff)
        /*0014*/ 	.word	0x00000000


	//----- nvinfo : EIATTR_MIN_STACK_SIZE
	.align		4
.L_3:
        /*0018*/ 	.byte	0x04, 0x12
        /*001a*/ 	.short	(.L_5 - .L_4)
	.align		4
.L_4:
        /*001c*/ 	.word	index@(_Z9ScaleDownPff)
        /*0020*/ 	.word	0x00000000
.L_5:


//--------------------- .nv.compat                --------------------------
	.section	.nv.compat,"",@"SHT_CUDA_COMPAT_INFO"
	.align	4
        /*0000*/ 	.byte	0x02, 0x09, 0x00, 0x00, 0x02, 0x02, 0x01, 0x00, 0x02, 0x05, 0x05, 0x00, 0x03, 0x07, 0x01, 0x01
        /*0010*/ 	.byte	0x02, 0x03, 0x00, 0x00, 0x02, 0x06, 0x01, 0x00, 0x04, 0x0b, 0x08, 0x00, 0x09, 0x00, 0x00, 0x00
        /*0020*/ 	.byte	0x00, 0x00, 0x00, 0x00


//--------------------- .nv.info._Z9ScaleDownPff  --------------------------
	.section	.nv.info._Z9ScaleDownPff,"",@"SHT_CUDA_INFO"
	.sectionflags	@""
	.align	4


	//----- nvinfo : EIATTR_CUDA_API_VERSION
	.align		4
        /*0000*/ 	.byte	0x04, 0x37
        /*0002*/ 	.short	(.L_7 - .L_6)
.L_6:
        /*0004*/ 	.word	0x00000082


	//----- nvinfo : EIATTR_KPARAM_INFO
	.align		4
.L_7:
        /*0008*/ 	.byte	0x04, 0x17
        /*000a*/ 	.short	(.L_9 - .L_8)
.L_8:
        /*000c*/ 	.word	0x00000000
        /*0010*/ 	.short	0x0001
        /*0012*/ 	.short	0x0008
        /*0014*/ 	.byte	0x00, 0xf0, 0x11, 0x00


	//----- nvinfo : EIATTR_KPARAM_INFO
	.align		4
.L_9:
        /*0018*/ 	.byte	0x04, 0x17
        /*001a*/ 	.short	(.L_11 - .L_10)
.L_10:
        /*001c*/ 	.word	0x00000000
        /*0020*/ 	.short	0x0000
        /*0022*/ 	.short	0x0000
        /*0024*/ 	.byte	0x00, 0xf5, 0x21, 0x00


	//----- nvinfo : EIATTR_SPARSE_MMA_MASK
	.align		4
.L_11:
        /*0028*/ 	.byte	0x03, 0x50
        /*002a*/ 	.short	0x0000


	//----- nvinfo : EIATTR_MAXREG_COUNT
	.align		4
        /*002c*/ 	.byte	0x03, 0x1b
        /*002e*/ 	.short	0x00ff


	//----- nvinfo : EIATTR_MERCURY_ISA_VERSION
	.align		4
        /*0030*/ 	.byte	0x03, 0x5f
        /*0032*/ 	.short	0x0101


	//----- nvinfo : EIATTR_VRC_CTA_INIT_COUNT
	.align		4
        /*0034*/ 	.byte	0x02, 0x4a
	.zero		1
	.zero		1


	//----- nvinfo : EIATTR_EXIT_INSTR_OFFSETS
	.align		4
        /*0038*/ 	.byte	0x04, 0x1c
        /*003a*/ 	.short	(.L_13 - .L_12)


	//   ....[0]....
.L_12:
        /*003c*/ 	.word	0x00000010


	//----- nvinfo : EIATTR_CBANK_PARAM_SIZE
	.align		4
.L_13:
        /*0040*/ 	.byte	0x03, 0x19
        /*0042*/ 	.short	0x000c


	//----- nvinfo : EIATTR_PARAM_CBANK
	.align		4
        /*0044*/ 	.byte	0x04, 0x0a
        /*0046*/ 	.short	(.L_15 - .L_14)
	.align		4
.L_14:
        /*0048*/ 	.word	index@(.nv.constant0._Z9ScaleDownPff)
        /*004c*/ 	.short	0x0380
        /*004e*/ 	.short	0x000c


	//----- nvinfo : EIATTR_SW_WAR
	.align		4
.L_15:
        /*0050*/ 	.byte	0x04, 0x36
        /*0052*/ 	.short	(.L_17 - .L_16)
.L_16:
        /*0054*/ 	.word	0x00000008
.L_17:


//--------------------- .nv.callgraph             --------------------------
	.section	.nv.callgraph,"",@"SHT_CUDA_CALLGRAPH"
	.align	4
	.sectionentsize	8
	.align		4
        /*0000*/ 	.word	0x00000000
	.align		4
        /*0004*/ 	.word	0xffffffff
	.align		4
        /*0008*/ 	.word	0x00000000
	.align		4
        /*000c*/ 	.word	0xfffffffe
	.align		4
        /*0010*/ 	.word	0x00000000
	.align		4
        /*0014*/ 	.word	0xfffffffd
	.align		4
        /*0018*/ 	.word	0x00000000
	.align		4
        /*001c*/ 	.word	0xfffffffc


//--------------------- .text._Z9ScaleDownPff     --------------------------
	.section	.text._Z9ScaleDownPff,"ax",@progbits
	.align	128
        .global         _Z9ScaleDownPff
        .type           _Z9ScaleDownPff,@function
        .size           _Z9ScaleDownPff,(.L_x_1 - _Z9ScaleDownPff)
        .other          _Z9ScaleDownPff,@"STO_CUDA_ENTRY STV_DEFAULT"
_Z9ScaleDownPff:
.text._Z9ScaleDownPff:
[----:B------:R-:W-:Y:S01]  /*0000*/  LDC R1, c[0x0][0x37c] ;  /* 0x0000df00ff017b82 */ /* 0x000fe20000000800 */
[----:B------:R-:W-:Y:S05]  /*0010*/  EXIT ;  /* 0x000000000000794d */ /* 0x000fea0003800000 */
.L_x_0:
[----:B------:R-:W-:-:S00]  /*0020*/  BRA `(.L_x_0) ;  /* 0xfffffffc00fc7947 */ /* 0x000fc0000383ffff */
[----:B------:R-:W-:-:S00]  /*0030*/  NOP ;  /* 0x0000000000007918 */ /* 0x000fc00000000000 */
        /* <DEDUP_REMOVED lines=12> */
.L_x_1:


//--------------------- .nv.shared.reserved.0     --------------------------
	.section	.nv.shared.reserved.0,"aw",@nobits
	.weak		__nv_reservedSMEM_offset_0_alias
	.size		__nv_reservedSMEM_offset_0_alias, 0, 64
	.other		__nv_reservedSMEM_offset_0_alias,@"STO_CUDA_RESERVED_SHARED STV_DEFAULT"
__nv_reservedSMEM_offset_0_alias:
	.zero		0
	.zero		64


//--------------------- .nv.constant0._Z9ScaleDownPff --------------------------
	.section	.nv.constant0._Z9ScaleDownPff,"a",@progbits
	.sectionflags	@""
	.align	4
.nv.constant0._Z9ScaleDownPff:
	.zero		908


//--------------------- SYMBOLS --------------------------

	.type		.nv.reservedSmem.offset0,@object
	.size		.nv.reservedSmem.offset0,0x4
